//
// Generated by NVIDIA NVVM Compiler
//
// Compiler Build ID: CL-36424714
// Cuda compilation tools, release 13.0, V13.0.88
// Based on NVVM 20.0.0
//

.version 9.0
.target sm_100
.address_size 64

	// .globl	_Z19game_of_life_kernelPKmPmiii

.visible .entry _Z19game_of_life_kernelPKmPmiii(
	.param .u64 .ptr .align 1 _Z19game_of_life_kernelPKmPmiii_param_0,
	.param .u64 .ptr .align 1 _Z19game_of_life_kernelPKmPmiii_param_1,
	.param .u32 _Z19game_of_life_kernelPKmPmiii_param_2,
	.param .u32 _Z19game_of_life_kernelPKmPmiii_param_3,
	.param .u32 _Z19game_of_life_kernelPKmPmiii_param_4
)
{
	.reg .pred 	%p<10>;
	.reg .b32 	%r<43>;
	.reg .b64 	%rd<95>;

	ld.param.u64 	%rd27, [_Z19game_of_life_kernelPKmPmiii_param_0];
	ld.param.u64 	%rd26, [_Z19game_of_life_kernelPKmPmiii_param_1];
	ld.param.u32 	%r4, [_Z19game_of_life_kernelPKmPmiii_param_2];
	ld.param.u32 	%r5, [_Z19game_of_life_kernelPKmPmiii_param_3];
	ld.param.u32 	%r6, [_Z19game_of_life_kernelPKmPmiii_param_4];
	cvta.to.global.u64 	%rd1, %rd27;
	mov.u32 	%r7, %ctaid.x;
	mov.u32 	%r8, %ntid.x;
	mul.wide.u32 	%rd28, %r7, %r8;
	mov.u32 	%r9, %tid.x;
	cvt.u64.u32 	%rd29, %r9;
	add.s64 	%rd2, %rd28, %rd29;
	cvt.s64.s32 	%rd3, %r5;
	mul.wide.s32 	%rd30, %r5, %r4;
	setp.ge.u64 	%p1, %rd2, %rd30;
	@%p1 bra 	$L__BB0_16;
	add.s32 	%r10, %r5, -1;
	cvt.u32.u64 	%r11, %rd2;
	and.b32  	%r1, %r10, %r11;
	shr.u64 	%rd32, %rd2, %r6;
	cvt.u32.u64 	%r2, %rd32;
	setp.lt.s32 	%p2, %r1, 1;
	add.s32 	%r3, %r1, 1;
	shl.b64 	%rd33, %rd2, 3;
	add.s64 	%rd4, %rd1, %rd33;
	ld.global.nc.u64 	%rd5, [%rd4];
	mov.b64 	%rd85, 0;
	@%p2 bra 	$L__BB0_3;
	ld.global.nc.u64 	%rd85, [%rd4+-8];
$L__BB0_3:
	setp.ge.s32 	%p3, %r3, %r5;
	mov.b64 	%rd86, 0;
	@%p3 bra 	$L__BB0_5;
	ld.global.nc.u64 	%rd86, [%rd4+8];
$L__BB0_5:
	setp.lt.s32 	%p4, %r2, 1;
	mov.b64 	%rd88, 0;
	mov.u64 	%rd89, %rd88;
	mov.u64 	%rd90, %rd88;
	@%p4 bra 	$L__BB0_10;
	setp.lt.s32 	%p5, %r1, 1;
	sub.s64 	%rd37, %rd2, %rd3;
	shl.b64 	%rd38, %rd37, 3;
	add.s64 	%rd10, %rd1, %rd38;
	ld.global.nc.u64 	%rd89, [%rd10];
	mov.b64 	%rd88, 0;
	@%p5 bra 	$L__BB0_8;
	ld.global.nc.u64 	%rd88, [%rd10+-8];
$L__BB0_8:
	setp.ge.s32 	%p6, %r3, %r5;
	mov.b64 	%rd90, 0;
	@%p6 bra 	$L__BB0_10;
	ld.global.nc.u64 	%rd90, [%rd10+8];
$L__BB0_10:
	add.s32 	%r12, %r2, 1;
	setp.ge.s32 	%p7, %r12, %r4;
	mov.b64 	%rd92, 0;
	mov.u64 	%rd93, %rd92;
	mov.u64 	%rd94, %rd92;
	@%p7 bra 	$L__BB0_15;
	setp.lt.s32 	%p8, %r1, 1;
	shl.b64 	%rd42, %rd3, 3;
	add.s64 	%rd18, %rd4, %rd42;
	ld.global.nc.u64 	%rd93, [%rd18];
	mov.b64 	%rd92, 0;
	@%p8 bra 	$L__BB0_13;
	ld.global.nc.u64 	%rd92, [%rd18+-8];
$L__BB0_13:
	setp.ge.s32 	%p9, %r3, %r5;
	mov.b64 	%rd94, 0;
	@%p9 bra 	$L__BB0_15;
	ld.global.nc.u64 	%rd94, [%rd18+8];
$L__BB0_15:
	mov.b64 	{%r13, %r14}, %rd88;
	mov.b64 	{%r15, %r16}, %rd89;
	shf.l.wrap.b32 	%r17, %r14, %r15, 1;
	shf.l.wrap.b32 	%r18, %r15, %r16, 1;
	mov.b64 	%rd44, {%r17, %r18};
	mov.b64 	{%r19, %r20}, %rd90;
	shf.l.wrap.b32 	%r21, %r16, %r19, 31;
	shf.l.wrap.b32 	%r22, %r15, %r16, 31;
	mov.b64 	%rd45, {%r22, %r21};
	mov.b64 	{%r23, %r24}, %rd85;
	mov.b64 	{%r25, %r26}, %rd5;
	shf.l.wrap.b32 	%r27, %r24, %r25, 1;
	shf.l.wrap.b32 	%r28, %r25, %r26, 1;
	mov.b64 	%rd46, {%r27, %r28};
	mov.b64 	{%r29, %r30}, %rd86;
	shf.l.wrap.b32 	%r31, %r26, %r29, 31;
	shf.l.wrap.b32 	%r32, %r25, %r26, 31;
	mov.b64 	%rd47, {%r32, %r31};
	mov.b64 	{%r33, %r34}, %rd92;
	mov.b64 	{%r35, %r36}, %rd93;
	shf.l.wrap.b32 	%r37, %r34, %r35, 1;
	shf.l.wrap.b32 	%r38, %r35, %r36, 1;
	mov.b64 	%rd48, {%r37, %r38};
	mov.b64 	{%r39, %r40}, %rd94;
	shf.l.wrap.b32 	%r41, %r36, %r39, 31;
	shf.l.wrap.b32 	%r42, %r35, %r36, 31;
	mov.b64 	%rd49, {%r42, %r41};
	xor.b64  	%rd50, %rd44, %rd89;
	xor.b64  	%rd51, %rd50, %rd45;
	and.b64  	%rd52, %rd44, %rd89;
	and.b64  	%rd53, %rd45, %rd50;
	or.b64  	%rd54, %rd53, %rd52;
	xor.b64  	%rd55, %rd47, %rd46;
	xor.b64  	%rd56, %rd48, %rd55;
	and.b64  	%rd57, %rd47, %rd46;
	and.b64  	%rd58, %rd48, %rd55;
	or.b64  	%rd59, %rd58, %rd57;
	xor.b64  	%rd60, %rd49, %rd93;
	and.b64  	%rd61, %rd49, %rd93;
	xor.b64  	%rd62, %rd56, %rd51;
	xor.b64  	%rd63, %rd62, %rd60;
	and.b64  	%rd64, %rd56, %rd51;
	and.b64  	%rd65, %rd60, %rd62;
	or.b64  	%rd66, %rd65, %rd64;
	xor.b64  	%rd67, %rd59, %rd54;
	xor.b64  	%rd68, %rd67, %rd61;
	and.b64  	%rd69, %rd59, %rd54;
	and.b64  	%rd70, %rd67, %rd61;
	or.b64  	%rd71, %rd70, %rd69;
	xor.b64  	%rd72, %rd66, %rd68;
	and.b64  	%rd73, %rd66, %rd68;
	or.b64  	%rd74, %rd71, %rd73;
	not.b64 	%rd75, %rd74;
	and.b64  	%rd76, %rd63, %rd75;
	or.b64  	%rd77, %rd74, %rd63;
	not.b64 	%rd78, %rd77;
	and.b64  	%rd79, %rd5, %rd78;
	or.b64  	%rd80, %rd79, %rd76;
	and.b64  	%rd81, %rd80, %rd72;
	cvta.to.global.u64 	%rd82, %rd26;
	shl.b64 	%rd83, %rd2, 3;
	add.s64 	%rd84, %rd82, %rd83;
	st.global.u64 	[%rd84], %rd81;
$L__BB0_16:
	ret;

}


// ===== COMPILED SASS (sm_100) =====

	.target	sm_100

	.elftype	@"ET_EXEC"


//--------------------- .note.nv.tkinfo           --------------------------
	.section	.note.nv.tkinfo,"",@"SHT_NOTE"
	.sectionflags	@"SHF_NOTE_NV_TKINFO"
	.tkinfo
        /*0018*/ 	.word	0x00000002
        /*0030*/ 	.string	""
        /*0030*/ 	.string	"ptxas"
        /*0030*/ 	.string	"Cuda compilation tools, release 13.0, V13.0.88"
        /*0030*/ 	.string	"Build cuda_13.0.r13.0/compiler.36424714_0"
        /*0030*/ 	.string	"-arch sm_100 -m 64 "



//--------------------- .note.nv.cuinfo           --------------------------
	.section	.note.nv.cuinfo,"",@"SHT_NOTE"
	.sectionflags	@"SHF_NOTE_NV_CUINFO"
        /*0018*/ 	.short	0x0002
        /*001a*/ 	.short	0x0064
        /*001c*/ 	.short	0x0082
	.zero		2


//--------------------- .nv.info                  --------------------------
	.section	.nv.info,"",@"SHT_CUDA_INFO"
	.align	4


	//----- nvinfo : EIATTR_REGCOUNT
	.align		4
        /*0000*/ 	.byte	0x04, 0x2f
        /*0002*/ 	.short	(.L_1 - .L_0)
	.align		4
.L_0:
        /*0004*/ 	.word	index@(_Z19game_of_life_kernelPKmPmiii)
        /*0008*/ 	.word	0x00000020


	//----- nvinfo : EIATTR_FRAME_SIZE
	.align		4
.L_1:
        /*000c*/ 	.byte	0x04, 0x11
        /*000e*/ 	.short	(.L_3 - .L_2)
	.align		4
.L_2:
        /*0010*/ 	.word	index@(_Z19game_of_life_kernelPKmPmiii)
        /*0014*/ 	.word	0x00000000


	//----- nvinfo : EIATTR_MIN_STACK_SIZE
	.align		4
.L_3:
        /*0018*/ 	.byte	0x04, 0x12
        /*001a*/ 	.short	(.L_5 - .L_4)
	.align		4
.L_4:
        /*001c*/ 	.word	index@(_Z19game_of_life_kernelPKmPmiii)
        /*0020*/ 	.word	0x00000000
.L_5:


//--------------------- .nv.compat                --------------------------
	.section	.nv.compat,"",@"SHT_CUDA_COMPAT_INFO"
	.align	4
        /*0000*/ 	.byte	0x02, 0x09, 0x00, 0x00, 0x02, 0x02, 0x01, 0x00, 0x02, 0x05, 0x05, 0x00, 0x03, 0x07, 0x01, 0x01
        /*0010*/ 	.byte	0x02, 0x03, 0x00, 0x00, 0x02, 0x06, 0x01, 0x00, 0x04, 0x0b, 0x08, 0x00, 0x09, 0x00, 0x00, 0x00
        /*0020*/ 	.byte	0x00, 0x00, 0x00, 0x00


//--------------------- .nv.info._Z19game_of_life_kernelPKmPmiii --------------------------
	.section	.nv.info._Z19game_of_life_kernelPKmPmiii,"",@"SHT_CUDA_INFO"
	.sectionflags	@""
	.align	4


	//----- nvinfo : EIATTR_CUDA_API_VERSION
	.align		4
        /*0000*/ 	.byte	0x04, 0x37
        /*0002*/ 	.short	(.L_7 - .L_6)
.L_6:
        /*0004*/ 	.word	0x00000082


	//----- nvinfo : EIATTR_KPARAM_INFO
	.align		4
.L_7:
        /*0008*/ 	.byte	0x04, 0x17
        /*000a*/ 	.short	(.L_9 - .L_8)
.L_8:
        /*000c*/ 	.word	0x00000000
        /*0010*/ 	.short	0x0004
        /*0012*/ 	.short	0x0018
        /*0014*/ 	.byte	0x00, 0xf0, 0x11, 0x00


	//----- nvinfo : EIATTR_KPARAM_INFO
	.align		4
.L_9:
        /*0018*/ 	.byte	0x04, 0x17
        /*001a*/ 	.short	(.L_11 - .L_10)
.L_10:
        /*001c*/ 	.word	0x00000000
        /*0020*/ 	.short	0x0003
        /*0022*/ 	.short	0x0014
        /*0024*/ 	.byte	0x00, 0xf0, 0x11, 0x00


	//----- nvinfo : EIATTR_KPARAM_INFO
	.align		4
.L_11:
        /*0028*/ 	.byte	0x04, 0x17
        /*002a*/ 	.short	(.L_13 - .L_12)
.L_12:
        /*002c*/ 	.word	0x00000000
        /*0030*/ 	.short	0x0002
        /*0032*/ 	.short	0x0010
        /*0034*/ 	.byte	0x00, 0xf0, 0x11, 0x00


	//----- nvinfo : EIATTR_KPARAM_INFO
	.align		4
.L_13:
        /*0038*/ 	.byte	0x04, 0x17
        /*003a*/ 	.short	(.L_15 - .L_14)
.L_14:
        /*003c*/ 	.word	0x00000000
        /*0040*/ 	.short	0x0001
        /*0042*/ 	.short	0x0008
        /*0044*/ 	.byte	0x00, 0xf5, 0x21, 0x00


	//----- nvinfo : EIATTR_KPARAM_INFO
	.align		4
.L_15:
        /*0048*/ 	.byte	0x04, 0x17
        /*004a*/ 	.short	(.L_17 - .L_16)
.L_16:
        /*004c*/ 	.word	0x00000000
        /*0050*/ 	.short	0x0000
        /*0052*/ 	.short	0x0000
        /*0054*/ 	.byte	0x00, 0xf5, 0x21, 0x00


	//----- nvinfo : EIATTR_SPARSE_MMA_MASK
	.align		4
.L_17:
        /*0058*/ 	.byte	0x03, 0x50
        /*005a*/ 	.short	0x0000


	//----- nvinfo : EIATTR_MAXREG_COUNT
	.align		4
        /*005c*/ 	.byte	0x03, 0x1b
        /*005e*/ 	.short	0x00ff


	//----- nvinfo : EIATTR_MERCURY_ISA_VERSION
	.align		4
        /*0060*/ 	.byte	0x03, 0x5f
        /*0062*/ 	.short	0x0101


	//----- nvinfo : EIATTR_VRC_CTA_INIT_COUNT
	.align		4
        /*0064*/ 	.byte	0x02, 0x4a
	.zero		1
	.zero		1


	//----- nvinfo : EIATTR_EXIT_INSTR_OFFSETS
	.align		4
        /*0068*/ 	.byte	0x04, 0x1c
        /*006a*/ 	.short	(.L_19 - .L_18)


	//   ....[0]....
.L_18:
        /*006c*/ 	.word	0x000000a0


	//   ....[1]....
        /*0070*/ 	.word	0x00000650


	//----- nvinfo : EIATTR_CRS_STACK_SIZE
	.align		4
.L_19:
        /*0074*/ 	.byte	0x04, 0x1e
        /*0076*/ 	.short	(.L_21 - .L_20)
.L_20:
        /*0078*/ 	.word	0x00000000


	//----- nvinfo : EIATTR_CBANK_PARAM_SIZE
	.align		4
.L_21:
        /*007c*/ 	.byte	0x03, 0x19
        /*007e*/ 	.short	0x001c


	//----- nvinfo : EIATTR_PARAM_CBANK
	.align		4
        /*0080*/ 	.byte	0x04, 0x0a
        /*0082*/ 	.short	(.L_23 - .L_22)
	.align		4
.L_22:
        /*0084*/ 	.word	index@(.nv.constant0._Z19game_of_life_kernelPKmPmiii)
        /*0088*/ 	.short	0x0380
        /*008a*/ 	.short	0x001c


	//----- nvinfo : EIATTR_SW_WAR
	.align		4
.L_23:
        /*008c*/ 	.byte	0x04, 0x36
        /*008e*/ 	.short	(.L_25 - .L_24)
.L_24:
        /*0090*/ 	.word	0x00000008
.L_25:


//--------------------- .nv.callgraph             --------------------------
	.section	.nv.callgraph,"",@"SHT_CUDA_CALLGRAPH"
	.align	4
	.sectionentsize	8
	.align		4
        /*0000*/ 	.word	0x00000000
	.align		4
        /*0004*/ 	.word	0xffffffff
	.align		4
        /*0008*/ 	.word	0x00000000
	.align		4
        /*000c*/ 	.word	0xfffffffe
	.align		4
        /*0010*/ 	.word	0x00000000
	.align		4
        /*0014*/ 	.word	0xfffffffd
	.align		4
        /*0018*/ 	.word	0x00000000
	.align		4
        /*001c*/ 	.word	0xfffffffc


//--------------------- .text._Z19game_of_life_kernelPKmPmiii --------------------------
	.section	.text._Z19game_of_life_kernelPKmPmiii,"ax",@progbits
	.align	128
        .global         _Z19game_of_life_kernelPKmPmiii
        .type           _Z19game_of_life_kernelPKmPmiii,@function
        .size           _Z19game_of_life_kernelPKmPmiii,(.L_x_5 - _Z19game_of_life_kernelPKmPmiii)
        .other          _Z19game_of_life_kernelPKmPmiii,@"STO_CUDA_ENTRY STV_DEFAULT"
_Z19game_of_life_kernelPKmPmiii:
.text._Z19game_of_life_kernelPKmPmiii:
[----:B------:R-:W-:Y:S01]  /*0000*/  LDC R1, c[0x0][0x37c] ;  /* 0x0000df00ff017b82 */ /* 0x000fe20000000800 */
[----:B------:R-:W0:Y:S07]  /*0010*/  S2R R2, SR_TID.X ;  /* 0x0000000000027919 */ /* 0x000e2e0000002100 */
[----:B------:R-:W0:Y:S01]  /*0020*/  S2UR UR4, SR_CTAID.X ;  /* 0x00000000000479c3 */ /* 0x000e220000002500 */
[----:B------:R-:W-:-:S07]  /*0030*/  IMAD.MOV.U32 R3, RZ, RZ, RZ ;  /* 0x000000ffff037224 */ /* 0x000fce00078e00ff */
[----:B------:R-:W1:Y:S08]  /*0040*/  LDC.64 R10, c[0x0][0x390] ;  /* 0x0000e400ff0a7b82 */ /* 0x000e700000000a00 */
[----:B------:R-:W0:Y:S01]  /*0050*/  LDC R7, c[0x0][0x360] ;  /* 0x0000d800ff077b82 */ /* 0x000e220000000800 */
[----:B-1----:R-:W-:-:S04]  /*0060*/  IMAD.WIDE R4, R11, R10, RZ ;  /* 0x0000000a0b047225 */ /* 0x002fc800078e02ff */
[----:B0-----:R-:W-:-:S03]  /*0070*/  IMAD.WIDE.U32 R2, R7, UR4, R2 ;  /* 0x0000000407027c25 */ /* 0x001fc6000f8e0002 */
[----:B------:R-:W-:-:S04]  /*0080*/  ISETP.GE.U32.AND P0, PT, R2, R4, PT ;  /* 0x000000040200720c */ /* 0x000fc80003f06070 */
[----:B------:R-:W-:-:S13]  /*0090*/  ISETP.GE.U32.AND.EX P0, PT, R3, R5, PT, P0 ;  /* 0x000000050300720c */ /* 0x000fda0003f06100 */
[----:B------:R-:W-:Y:S05]  /*00a0*/  @P0 EXIT ;  /* 0x000000000000094d */ /* 0x000fea0003800000 */
[----:B------:R-:W-:Y:S01]  /*00b0*/  VIADD R5, R11, 0xffffffff ;  /* 0xffffffff0b057836 */ /* 0x000fe20000000000 */
[----:B------:R-:W0:Y:S01]  /*00c0*/  LDCU.64 UR8, c[0x0][0x380] ;  /* 0x00007000ff0877ac */ /* 0x000e220008000a00 */
[----:B------:R-:W-:Y:S02]  /*00d0*/  IMAD.MOV.U32 R23, RZ, RZ, RZ ;  /* 0x000000ffff177224 */ /* 0x000fe400078e00ff */
[----:B------:R-:W-:Y:S01]  /*00e0*/  IMAD.MOV.U32 R15, RZ, RZ, RZ ;  /* 0x000000ffff0f7224 */ /* 0x000fe200078e00ff */
[----:B------:R-:W-:Y:S01]  /*00f0*/  LOP3.LUT R5, R5, R2, RZ, 0xc0, !PT ;  /* 0x0000000205057212 */ /* 0x000fe200078ec0ff */
[----:B------:R-:W1:Y:S03]  /*0100*/  LDCU.64 UR4, c[0x0][0x358] ;  /* 0x00006b00ff0477ac */ /* 0x000e660008000a00 */
[C---:B------:R-:W-:Y:S01]  /*0110*/  ISETP.GE.AND P0, PT, R5.reuse, 0x1, PT ;  /* 0x000000010500780c */ /* 0x040fe20003f06270 */
[----:B------:R-:W-:Y:S01]  /*0120*/  VIADD R0, R5, 0x1 ;  /* 0x0000000105007836 */ /* 0x000fe20000000000 */
[----:B------:R-:W2:Y:S04]  /*0130*/  LDCU UR6, c[0x0][0x398] ;  /* 0x00007300ff0677ac */ /* 0x000ea80008000800 */
[----:B------:R-:W-:-:S02]  /*0140*/  ISETP.GE.AND P1, PT, R0, R11, PT ;  /* 0x0000000b0000720c */ /* 0x000fc40003f26270 */
[----:B0-----:R-:W-:-:S04]  /*0150*/  LEA R18, P2, R2, UR8, 0x3 ;  /* 0x0000000802127c11 */ /* 0x001fc8000f8418ff */
[----:B------:R-:W-:-:S05]  /*0160*/  LEA.HI.X R19, R2, UR9, R3, 0x3, P2 ;  /* 0x0000000902137c11 */ /* 0x000fca00090f1c03 */
[----:B-1----:R0:W5:Y:S04]  /*0170*/  @P0 LDG.E.CONSTANT R23, desc[UR4][R18.64+-0x4] ;  /* 0xfffffc0412170981 */ /* 0x002168000c1e9900 */
[----:B------:R0:W5:Y:S04]  /*0180*/  @!P1 LDG.E.CONSTANT R15, desc[UR4][R18.64+0x8] ;  /* 0x00000804120f9981 */ /* 0x000168000c1e9900 */
[----:B------:R0:W5:Y:S01]  /*0190*/  LDG.E.64.CONSTANT R4, desc[UR4][R18.64] ;  /* 0x0000000412047981 */ /* 0x000162000c1e9b00 */
[----:B--2---:R-:W-:Y:S01]  /*01a0*/  SHF.R.U64 R0, R2, UR6, R3 ;  /* 0x0000000602007c19 */ /* 0x004fe20008001203 */
[----:B------:R-:W-:Y:S01]  /*01b0*/  BSSY.RECONVERGENT B0, `(.L_x_0) ;  /* 0x0000013000007945 */ /* 0x000fe20003800200 */
[----:B------:R-:W-:Y:S01]  /*01c0*/  IMAD.MOV.U32 R27, RZ, RZ, RZ ;  /* 0x000000ffff1b7224 */ /* 0x000fe200078e00ff */
[----:B------:R-:W-:Y:S01]  /*01d0*/  SHF.R.S32.HI R29, RZ, 0x1f, R11 ;  /* 0x0000001fff1d7819 */ /* 0x000fe2000001140b */
[----:B------:R-:W-:Y:S01]  /*01e0*/  IMAD.MOV.U32 R21, RZ, RZ, RZ ;  /* 0x000000ffff157224 */ /* 0x000fe200078e00ff */
[C---:B------:R-:W-:Y:S01]  /*01f0*/  ISETP.GE.AND P3, PT, R0.reuse, 0x1, PT ;  /* 0x000000010000780c */ /* 0x040fe20003f66270 */
[----:B------:R-:W-:Y:S01]  /*0200*/  VIADD R7, R0, 0x1 ;  /* 0x0000000100077836 */ /* 0x000fe20000000000 */
[----:B------:R-:W-:Y:S01]  /*0210*/  CS2R R8, SRZ ;  /* 0x0000000000087805 */ /* 0x000fe2000001ff00 */
[----:B------:R-:W-:-:S02]  /*0220*/  IMAD.MOV.U32 R17, RZ, RZ, RZ ;  /* 0x000000ffff117224 */ /* 0x000fc400078e00ff */
[----:B------:R-:W-:Y:S01]  /*0230*/  IMAD.MOV.U32 R13, RZ, RZ, RZ ;  /* 0x000000ffff0d7224 */ /* 0x000fe200078e00ff */
[----:B------:R-:W-:Y:S02]  /*0240*/  ISETP.GE.AND P2, PT, R7, R10, PT ;  /* 0x0000000a0700720c */ /* 0x000fe40003f46270 */
[----:B------:R-:W-:-:S05]  /*0250*/  CS2R R6, SRZ ;  /* 0x0000000000067805 */ /* 0x000fca000001ff00 */
[----:B0-----:R-:W-:Y:S06]  /*0260*/  @!P3 BRA `(.L_x_1) ;  /* 0x00000000001cb947 */ /* 0x001fec0003800000 */
[----:B------:R-:W-:-:S05]  /*0270*/  IADD3 R0, P3, PT, R2, -R11, RZ ;  /* 0x8000000b02007210 */ /* 0x000fca0007f7e0ff */
[----:B------:R-:W-:Y:S01]  /*0280*/  IMAD.X R9, R3, 0x1, ~R29, P3 ;  /* 0x0000000103097824 */ /* 0x000fe200018e0e1d */
[----:B------:R-:W-:-:S04]  /*0290*/  LEA R24, P3, R0, UR8, 0x3 ;  /* 0x0000000800187c11 */ /* 0x000fc8000f8618ff */
[----:B------:R-:W-:-:S05]  /*02a0*/  LEA.HI.X R25, R0, UR9, R9, 0x3, P3 ;  /* 0x0000000900197c11 */ /* 0x000fca00098f1c09 */
[----:B------:R0:W5:Y:S04]  /*02b0*/  @P0 LDG.E.CONSTANT R27, desc[UR4][R24.64+-0x4] ;  /* 0xfffffc04181b0981 */ /* 0x000168000c1e9900 */
[----:B------:R0:W5:Y:S04]  /*02c0*/  @!P1 LDG.E.CONSTANT R21, desc[UR4][R24.64+0x8] ;  /* 0x0000080418159981 */ /* 0x000168000c1e9900 */
[----:B------:R0:W5:Y:S02]  /*02d0*/  LDG.E.64.CONSTANT R8, desc[UR4][R24.64] ;  /* 0x0000000418087981 */ /* 0x000164000c1e9b00 */
.L_x_1:
[----:B------:R-:W-:Y:S05]  /*02e0*/  BSYNC.RECONVERGENT B0 ;  /* 0x0000000000007941 */ /* 0x000fea0003800200 */
.L_x_0:
[----:B------:R-:W-:Y:S04]  /*02f0*/  BSSY.RECONVERGENT B0, `(.L_x_2) ;  /* 0x0000007000007945 */ /* 0x000fe80003800200 */
[----:B------:R-:W-:Y:S05]  /*0300*/  @P2 BRA `(.L_x_3) ;  /* 0x0000000000142947 */ /* 0x000fea0003800000 */
[----:B------:R-:W-:-:S04]  /*0310*/  LEA R10, P2, R11, R18, 0x3 ;  /* 0x000000120b0a7211 */ /* 0x000fc800078418ff */
[----:B------:R-:W-:-:S05]  /*0320*/  LEA.HI.X R11, R11, R19, R29, 0x3, P2 ;  /* 0x000000130b0b7211 */ /* 0x000fca00010f1c1d */
[----:B------:R1:W5:Y:S04]  /*0330*/  @P0 LDG.E.CONSTANT R17, desc[UR4][R10.64+-0x4] ;  /* 0xfffffc040a110981 */ /* 0x000368000c1e9900 */
[----:B------:R1:W5:Y:S04]  /*0340*/  @!P1 LDG.E.CONSTANT R13, desc[UR4][R10.64+0x8] ;  /* 0x000008040a0d9981 */ /* 0x000368000c1e9900 */
[----:B------:R1:W5:Y:S02]  /*0350*/  LDG.E.64.CONSTANT R6, desc[UR4][R10.64] ;  /* 0x000000040a067981 */ /* 0x000364000c1e9b00 */
.L_x_3:
[----:B------:R-:W-:Y:S05]  /*0360*/  BSYNC.RECONVERGENT B0 ;  /* 0x0000000000007941 */ /* 0x000fea0003800200 */
.L_x_2:
[--C-:B-----5:R-:W-:Y:S01]  /*0370*/  SHF.L.W.U32.HI R27, R27, 0x1, R8.reuse ;  /* 0x000000011b1b7819 */ /* 0x120fe20000010e08 */
[----:B------:R-:W2:Y:S01]  /*0380*/  LDCU.64 UR6, c[0x0][0x388] ;  /* 0x00007100ff0677ac */ /* 0x000ea20008000a00 */
[C---:B-1----:R-:W-:Y:S02]  /*0390*/  SHF.L.W.U32.HI R10, R8.reuse, 0x1f, R9 ;  /* 0x0000001f080a7819 */ /* 0x042fe40000010e09 */
[----:B------:R-:W-:Y:S02]  /*03a0*/  SHF.L.W.U32.HI R21, R9, 0x1f, R21 ;  /* 0x0000001f09157819 */ /* 0x000fe40000010e15 */
[----:B------:R-:W-:Y:S02]  /*03b0*/  SHF.L.W.U32.HI R11, R8, 0x1, R9 ;  /* 0x00000001080b7819 */ /* 0x000fe40000010e09 */
[----:B------:R-:W-:Y:S02]  /*03c0*/  LOP3.LUT R0, R10, R27, R8, 0x96, !PT ;  /* 0x0000001b0a007212 */ /* 0x000fe400078e9608 */
[----:B------:R-:W-:-:S02]  /*03d0*/  SHF.L.W.U32.HI R23, R23, 0x1, R4 ;  /* 0x0000000117177819 */ /* 0x000fc40000010e04 */
[C-C-:B------:R-:W-:Y:S02]  /*03e0*/  SHF.L.W.U32.HI R14, R4.reuse, 0x1f, R5.reuse ;  /* 0x0000001f040e7819 */ /* 0x140fe40000010e05 */
[----:B------:R-:W-:Y:S02]  /*03f0*/  SHF.L.W.U32.HI R17, R17, 0x1, R6 ;  /* 0x0000000111117819 */ /* 0x000fe40000010e06 */
[----:B------:R-:W-:Y:S02]  /*0400*/  LOP3.LUT R10, R27, R8, R10, 0xe8, !PT ;  /* 0x000000081b0a7212 */ /* 0x000fe400078ee80a */
[----:B------:R-:W-:Y:S02]  /*0410*/  SHF.L.W.U32.HI R12, R4, 0x1, R5 ;  /* 0x00000001040c7819 */ /* 0x000fe40000010e05 */
[----:B------:R-:W-:Y:S02]  /*0420*/  SHF.L.W.U32.HI R15, R5, 0x1f, R15 ;  /* 0x0000001f050f7819 */ /* 0x000fe40000010e0f */
[----:B------:R-:W-:-:S02]  /*0430*/  SHF.L.W.U32.HI R16, R6, 0x1, R7 ;  /* 0x0000000106107819 */ /* 0x000fc40000010e07 */
[----:B------:R-:W-:Y:S02]  /*0440*/  LOP3.LUT R8, R21, R11, R9, 0x96, !PT ;  /* 0x0000000b15087212 */ /* 0x000fe400078e9609 */
[----:B------:R-:W-:Y:S02]  /*0450*/  LOP3.LUT R11, R11, R9, R21, 0xe8, !PT ;  /* 0x000000090b0b7212 */ /* 0x000fe400078ee815 */
[----:B------:R-:W-:Y:S02]  /*0460*/  LOP3.LUT R21, R17, R14, R23, 0x96, !PT ;  /* 0x0000000e11157212 */ /* 0x000fe400078e9617 */
[----:B------:R-:W-:Y:S02]  /*0470*/  LOP3.LUT R23, R14, R23, R17, 0xe8, !PT ;  /* 0x000000170e177212 */ /* 0x000fe400078ee811 */
[----:B------:R-:W-:Y:S02]  /*0480*/  LOP3.LUT R22, R15, R12, R16, 0xe8, !PT ;  /* 0x0000000c0f167212 */ /* 0x000fe400078ee810 */
[----:B------:R-:W-:-:S02]  /*0490*/  LOP3.LUT R17, R16, R15, R12, 0x96, !PT ;  /* 0x0000000f10117212 */ /* 0x000fc400078e960c */
[----:B------:R-:W-:Y:S02]  /*04a0*/  SHF.L.W.U32.HI R15, R6, 0x1f, R7 ;  /* 0x0000001f060f7819 */ /* 0x000fe40000010e07 */
[----:B------:R-:W-:Y:S02]  /*04b0*/  SHF.L.W.U32.HI R13, R7, 0x1f, R13 ;  /* 0x0000001f070d7819 */ /* 0x000fe40000010e0d */
[----:B------:R-:W-:Y:S02]  /*04c0*/  LOP3.LUT R16, R22, R11, RZ, 0x3c, !PT ;  /* 0x0000000b16107212 */ /* 0x000fe400078e3cff */
[----:B------:R-:W-:Y:S02]  /*04d0*/  LOP3.LUT R14, R23, R10, RZ, 0x3c, !PT ;  /* 0x0000000a170e7212 */ /* 0x000fe400078e3cff */
[----:B------:R-:W-:Y:S02]  /*04e0*/  LOP3.LUT R9, R15, R6, RZ, 0x3c, !PT ;  /* 0x000000060f097212 */ /* 0x000fe400078e3cff */
[----:B------:R-:W-:-:S02]  /*04f0*/  LOP3.LUT R20, R13, R7, RZ, 0x3c, !PT ;  /* 0x000000070d147212 */ /* 0x000fc400078e3cff */
[----:B------:R-:W-:Y:S02]  /*0500*/  LOP3.LUT R12, R16, R13, R7, 0x80, !PT ;  /* 0x0000000d100c7212 */ /* 0x000fe400078e8007 */
[----:B------:R-:W-:Y:S02]  /*0510*/  LOP3.LUT R19, R14, R15, R6, 0x80, !PT ;  /* 0x0000000f0e137212 */ /* 0x000fe400078e8006 */
[CC--:B------:R-:W-:Y:S02]  /*0520*/  LOP3.LUT R9, R21.reuse, R0.reuse, R9, 0xe8, !PT ;  /* 0x0000000015097212 */ /* 0x0c0fe400078ee809 */
[----:B------:R-:W-:Y:S02]  /*0530*/  LOP3.LUT R18, R21, R0, RZ, 0x3c, !PT ;  /* 0x0000000015127212 */ /* 0x000fe400078e3cff */
[CC--:B------:R-:W-:Y:S02]  /*0540*/  LOP3.LUT R0, R17.reuse, R8.reuse, R20, 0xe8, !PT ;  /* 0x0000000811007212 */ /* 0x0c0fe400078ee814 */
[----:B------:R-:W-:-:S02]  /*0550*/  LOP3.LUT R17, R17, R8, RZ, 0x3c, !PT ;  /* 0x0000000811117212 */ /* 0x000fc400078e3cff */
[----:B------:R-:W-:Y:S02]  /*0560*/  LOP3.LUT R11, R12, R22, R11, 0xf8, !PT ;  /* 0x000000160c0b7212 */ /* 0x000fe400078ef80b */
[----:B------:R-:W-:Y:S02]  /*0570*/  LOP3.LUT R10, R19, R23, R10, 0xf8, !PT ;  /* 0x00000017130a7212 */ /* 0x000fe400078ef80a */
[--C-:B------:R-:W-:Y:S02]  /*0580*/  LOP3.LUT R8, R14, R15, R6.reuse, 0x78, !PT ;  /* 0x0000000f0e087212 */ /* 0x100fe400078e7806 */
[-CC-:B------:R-:W-:Y:S02]  /*0590*/  LOP3.LUT R12, R16, R13.reuse, R7.reuse, 0x78, !PT ;  /* 0x0000000d100c7212 */ /* 0x180fe400078e7807 */
[----:B------:R-:W-:Y:S02]  /*05a0*/  LOP3.LUT R13, R17, R13, R7, 0x96, !PT ;  /* 0x0000000d110d7212 */ /* 0x000fe400078e9607 */
[----:B------:R-:W-:-:S02]  /*05b0*/  LOP3.LUT R15, R18, R15, R6, 0x96, !PT ;  /* 0x0000000f120f7212 */ /* 0x000fc400078e9606 */
[----:B------:R-:W-:Y:S02]  /*05c0*/  LOP3.LUT R7, R10, R9, R8, 0xf8, !PT ;  /* 0x000000090a077212 */ /* 0x000fe400078ef808 */
[----:B------:R-:W-:Y:S02]  /*05d0*/  LOP3.LUT R11, R11, R0, R12, 0xf8, !PT ;  /* 0x000000000b0b7212 */ /* 0x000fe400078ef80c */
[C---:B--2---:R-:W-:Y:S02]  /*05e0*/  LEA R6, P0, R2.reuse, UR6, 0x3 ;  /* 0x0000000602067c11 */ /* 0x044fe4000f8018ff */
[----:B------:R-:W-:Y:S02]  /*05f0*/  LOP3.LUT R4, R15, R7, R4, 0x32, !PT ;  /* 0x000000070f047212 */ /* 0x000fe400078e3204 */
[----:B------:R-:W-:Y:S02]  /*0600*/  LOP3.LUT R5, R13, R11, R5, 0x32, !PT ;  /* 0x0000000b0d057212 */ /* 0x000fe400078e3205 */
[----:B------:R-:W-:-:S02]  /*0610*/  LEA.HI.X R7, R2, UR7, R3, 0x3, P0 ;  /* 0x0000000702077c11 */ /* 0x000fc400080f1c03 */
[----:B------:R-:W-:Y:S02]  /*0620*/  LOP3.LUT R2, R4, R9, R8, 0x60, !PT ;  /* 0x0000000904027212 */ /* 0x000fe400078e6008 */
[----:B------:R-:W-:-:S05]  /*0630*/  LOP3.LUT R3, R5, R0, R12, 0x60, !PT ;  /* 0x0000000005037212 */ /* 0x000fca00078e600c */
[----:B------:R-:W-:Y:S01]  /*0640*/  STG.E.64 desc[UR4][R6.64], R2 ;  /* 0x0000000206007986 */ /* 0x000fe2000c101b04 */
[----:B------:R-:W-:Y:S05]  /*0650*/  EXIT ;  /* 0x000000000000794d */ /* 0x000fea0003800000 */
.L_x_4:
[----:B------:R-:W-:-:S00]  /*0660*/  BRA `(.L_x_4) ;  /* 0xfffffffc00fc7947 */ /* 0x000fc0000383ffff */
[----:B------:R-:W-:-:S00]  /*0670*/  NOP ;  /* 0x0000000000007918 */ /* 0x000fc00000000000 */
        /* <DEDUP_REMOVED lines=8> */
.L_x_5:


//--------------------- .nv.shared.reserved.0     --------------------------
	.section	.nv.shared.reserved.0,"aw",@nobits
	.weak		__nv_reservedSMEM_offset_0_alias
	.size		__nv_reservedSMEM_offset_0_alias, 0, 64
	.other		__nv_reservedSMEM_offset_0_alias,@"STO_CUDA_RESERVED_SHARED STV_DEFAULT"
__nv_reservedSMEM_offset_0_alias:
	.zero		0
	.zero		64


//--------------------- .nv.constant0._Z19game_of_life_kernelPKmPmiii --------------------------
	.section	.nv.constant0._Z19game_of_life_kernelPKmPmiii,"a",@progbits
	.sectionflags	@""
	.align	4
.nv.constant0._Z19game_of_life_kernelPKmPmiii:
	.zero		924


//--------------------- SYMBOLS --------------------------

	.type		.nv.reservedSmem.offset0,@object
	.size		.nv.reservedSmem.offset0,0x4
